	.headerflags	@"EF_CUDA_TEXMODE_UNIFIED EF_CUDA_64BIT_ADDRESS EF_CUDA_ACCELERATORS EF_CUDA_SM90 EF_CUDA_VIRTUAL_SM(EF_CUDA_SM90)"
	.elftype	@"ET_EXEC"


//--------------------- .nv.info                  --------------------------
	.section	.nv.info,"",@"SHT_CUDA_INFO"
	.align	4


	//----- nvinfo : EIATTR_REGCOUNT
	.align		4
        /*0000*/ 	.byte	0x04, 0x2f
        /*0002*/ 	.short	(.L_3 - .L_2)
	.align		4
.L_2:
        /*0004*/ 	.word	index@(triton_poi_fused__native_batch_norm_legit_no_training_relu_50)
        /*0008*/ 	.word	0x00000018


	//----- nvinfo : EIATTR_MIN_STACK_SIZE
	.align		4
.L_3:
        /*000c*/ 	.byte	0x04, 0x12
        /*000e*/ 	.short	(.L_5 - .L_4)
	.align		4
.L_4:
        /*0010*/ 	.word	index@(triton_poi_fused__native_batch_norm_legit_no_training_relu_50)
        /*0014*/ 	.word	0x00000000


	//----- nvinfo : EIATTR_FRAME_SIZE
	.align		4
.L_5:
        /*0018*/ 	.byte	0x04, 0x11
        /*001a*/ 	.short	(.L_7 - .L_6)
	.align		4
.L_6:
        /*001c*/ 	.word	index@(triton_poi_fused__native_batch_norm_legit_no_training_relu_50)
        /*0020*/ 	.word	0x00000000


	//----- nvinfo : EIATTR_MIN_STACK_SIZE
	.align		4
.L_7:
        /*0024*/ 	.byte	0x04, 0x12
        /*0026*/ 	.short	(.L_9 - .L_8)
	.align		4
.L_8:
        /*0028*/ 	.word	index@(triton_poi_fused__native_batch_norm_legit_no_training_relu_50)
        /*002c*/ 	.word	0x00000000
.L_9:


//--------------------- .nv.info.triton_poi_fused__native_batch_norm_legit_no_training_relu_50 --------------------------
	.section	.nv.info.triton_poi_fused__native_batch_norm_legit_no_training_relu_50,"",@"SHT_CUDA_INFO"
	.sectionflags	@""
	.align	4


	//----- nvinfo : EIATTR_CUDA_API_VERSION
	.align		4
        /*0000*/ 	.byte	0x04, 0x37
        /*0002*/ 	.short	(.L_11 - .L_10)
.L_10:
        /*0004*/ 	.word	0x0000007c


	//----- nvinfo : EIATTR_KPARAM_INFO
	.align		4
.L_11:
        /*0008*/ 	.byte	0x04, 0x17
        /*000a*/ 	.short	(.L_13 - .L_12)
.L_12:
        /*000c*/ 	.word	0x00000000
        /*0010*/ 	.short	0x0006
        /*0012*/ 	.short	0x0030
        /*0014*/ 	.byte	0x00, 0xf0, 0x11, 0x00


	//----- nvinfo : EIATTR_KPARAM_INFO
	.align		4
.L_13:
        /*0018*/ 	.byte	0x04, 0x17
        /*001a*/ 	.short	(.L_15 - .L_14)
.L_14:
        /*001c*/ 	.word	0x00000000
        /*0020*/ 	.short	0x0005
        /*0022*/ 	.short	0x0028
        /*0024*/ 	.byte	0x00, 0xf4, 0x21, 0x00


	//----- nvinfo : EIATTR_KPARAM_INFO
	.align		4
.L_15:
        /*0028*/ 	.byte	0x04, 0x17
        /*002a*/ 	.short	(.L_17 - .L_16)
.L_16:
        /*002c*/ 	.word	0x00000000
        /*0030*/ 	.short	0x0004
        /*0032*/ 	.short	0x0020
        /*0034*/ 	.byte	0x00, 0xf4, 0x21, 0x00


	//----- nvinfo : EIATTR_KPARAM_INFO
	.align		4
.L_17:
        /*0038*/ 	.byte	0x04, 0x17
        /*003a*/ 	.short	(.L_19 - .L_18)
.L_18:
        /*003c*/ 	.word	0x00000000
        /*0040*/ 	.short	0x0003
        /*0042*/ 	.short	0x0018
        /*0044*/ 	.byte	0x00, 0xf4, 0x21, 0x00


	//----- nvinfo : EIATTR_KPARAM_INFO
	.align		4
.L_19:
        /*0048*/ 	.byte	0x04, 0x17
        /*004a*/ 	.short	(.L_21 - .L_20)
.L_20:
        /*004c*/ 	.word	0x00000000
        /*0050*/ 	.short	0x0002
        /*0052*/ 	.short	0x0010
        /*0054*/ 	.byte	0x00, 0xf4, 0x21, 0x00


	//----- nvinfo : EIATTR_KPARAM_INFO
	.align		4
.L_21:
        /*0058*/ 	.byte	0x04, 0x17
        /*005a*/ 	.short	(.L_23 - .L_22)
.L_22:
        /*005c*/ 	.word	0x00000000
        /*0060*/ 	.short	0x0001
        /*0062*/ 	.short	0x0008
        /*0064*/ 	.byte	0x00, 0xf4, 0x21, 0x00


	//----- nvinfo : EIATTR_KPARAM_INFO
	.align		4
.L_23:
        /*0068*/ 	.byte	0x04, 0x17
        /*006a*/ 	.short	(.L_25 - .L_24)
.L_24:
        /*006c*/ 	.word	0x00000000
        /*0070*/ 	.short	0x0000
        /*0072*/ 	.short	0x0000
        /*0074*/ 	.byte	0x00, 0xf4, 0x21, 0x00


	//----- nvinfo : EIATTR_SPARSE_MMA_MASK
	.align		4
.L_25:
        /*0078*/ 	.byte	0x03, 0x50
        /*007a*/ 	.short	0x0000


	//----- nvinfo : EIATTR_MAXREG_COUNT
	.align		4
        /*007c*/ 	.byte	0x03, 0x1b
        /*007e*/ 	.short	0x00ff


	//----- nvinfo : EIATTR_EXIT_INSTR_OFFSETS
	.align		4
        /*0080*/ 	.byte	0x04, 0x1c
        /*0082*/ 	.short	(.L_27 - .L_26)


	//   ....[0]....
.L_26:
        /*0084*/ 	.word	0x00000420


	//   ....[1]....
        /*0088*/ 	.word	0x00000440


	//----- nvinfo : EIATTR_REQNTID
	.align		4
.L_27:
        /*008c*/ 	.byte	0x04, 0x10
        /*008e*/ 	.short	(.L_29 - .L_28)
.L_28:
        /*0090*/ 	.word	0x00000080
        /*0094*/ 	.word	0x00000001
        /*0098*/ 	.word	0x00000001


	//----- nvinfo : EIATTR_CBANK_PARAM_SIZE
	.align		4
.L_29:
        /*009c*/ 	.byte	0x03, 0x19
        /*009e*/ 	.short	0x0034


	//----- nvinfo : EIATTR_PARAM_CBANK
	.align		4
        /*00a0*/ 	.byte	0x04, 0x0a
        /*00a2*/ 	.short	(.L_31 - .L_30)
	.align		4
.L_30:
        /*00a4*/ 	.word	index@(.nv.constant0.triton_poi_fused__native_batch_norm_legit_no_training_relu_50)
        /*00a8*/ 	.short	0x0210
        /*00aa*/ 	.short	0x0034


	//----- nvinfo : EIATTR_SW_WAR
	.align		4
.L_31:
        /*00ac*/ 	.byte	0x04, 0x36
        /*00ae*/ 	.short	(.L_33 - .L_32)
.L_32:
        /*00b0*/ 	.word	0x00000008
.L_33:


//--------------------- .nv.callgraph             --------------------------
	.section	.nv.callgraph,"",@"SHT_CUDA_CALLGRAPH"
	.align	4
	.sectionentsize	8
	.align		4
        /*0000*/ 	.word	0x00000000
	.align		4
        /*0004*/ 	.word	0xffffffff
	.align		4
        /*0008*/ 	.word	0x00000000
	.align		4
        /*000c*/ 	.word	0xfffffffe
	.align		4
        /*0010*/ 	.word	0x00000000
	.align		4
        /*0014*/ 	.word	0xfffffffd
	.align		4
        /*0018*/ 	.word	0x00000000
	.align		4
        /*001c*/ 	.word	0xfffffffc


//--------------------- .nv.constant4             --------------------------
	.section	.nv.constant4,"a",@progbits
	.align	8
	.align		8
.nv.constant4:
        /*0000*/ 	.dword	_$_str
	.align		8
        /*0008*/ 	.dword	_$_str_$_2


//--------------------- .text.triton_poi_fused__native_batch_norm_legit_no_training_relu_50 --------------------------
	.section	.text.triton_poi_fused__native_batch_norm_legit_no_training_relu_50,"ax",@progbits
	.align	128
        .global         triton_poi_fused__native_batch_norm_legit_no_training_relu_50
        .type           triton_poi_fused__native_batch_norm_legit_no_training_relu_50,@function
        .size           triton_poi_fused__native_batch_norm_legit_no_training_relu_50,(.L_x_1 - triton_poi_fused__native_batch_norm_legit_no_training_relu_50)
        .other          triton_poi_fused__native_batch_norm_legit_no_training_relu_50,@"STO_CUDA_ENTRY STV_DEFAULT"
triton_poi_fused__native_batch_norm_legit_no_training_relu_50:
.text.triton_poi_fused__native_batch_norm_legit_no_training_relu_50:
[----:B------:R-:W0:Y:S01]  /*0000*/  LDC R1, c[0x0][0x28] ;  /* 0x00000a00ff017b82 */ /* 0x000e220000000800 */
[----:B------:R-:W1:Y:S01]  /*0010*/  S2R R0, SR_TID.X ;  /* 0x0000000000007919 */ /* 0x000e620000002100 */
[----:B------:R-:W-:-:S06]  /*0020*/  HFMA2.MMA R2, -RZ, RZ, 0, 0 ;  /* 0x00000000ff027435 */ /* 0x000fcc00000001ff */
[----:B------:R-:W2:Y:S01]  /*0030*/  LDC.64 R10, c[0x0][0x220] ;  /* 0x00008800ff0a7b82 */ /* 0x000ea20000000a00 */
[----:B------:R-:W-:Y:S01]  /*0040*/  ULDC.64 UR4, c[0x0][0x208] ;  /* 0x0000820000047ab9 */ /* 0x000fe20000000a00 */
[----:B------:R-:W3:Y:S06]  /*0050*/  S2R R3, SR_CTAID.X ;  /* 0x0000000000037919 */ /* 0x000eec0000002500 */
[----:B------:R-:W4:Y:S08]  /*0060*/  LDC.64 R14, c[0x0][0x210] ;  /* 0x00008400ff0e7b82 */ /* 0x000f300000000a00 */
[----:B------:R-:W5:Y:S08]  /*0070*/  LDC.64 R16, c[0x0][0x218] ;  /* 0x00008600ff107b82 */ /* 0x000f700000000a00 */
[----:B------:R-:W5:Y:S01]  /*0080*/  LDC.64 R18, c[0x0][0x228] ;  /* 0x00008a00ff127b82 */ /* 0x000f620000000a00 */
[----:B-1----:R-:W-:-:S07]  /*0090*/  SHF.L.U32 R0, R0, 0x1, RZ ;  /* 0x0000000100007819 */ /* 0x002fce00000006ff */
[----:B------:R-:W1:Y:S01]  /*00a0*/  LDC.64 R20, c[0x0][0x230] ;  /* 0x00008c00ff147b82 */ /* 0x000e620000000a00 */
[----:B------:R-:W-:-:S04]  /*00b0*/  LOP3.LUT R0, R0, 0xfe, RZ, 0xc0, !PT ;  /* 0x000000fe00007812 */ /* 0x000fc800078ec0ff */
[----:B---3--:R-:W-:-:S04]  /*00c0*/  LEA R3, R3, R0, 0x8 ;  /* 0x0000000003037211 */ /* 0x008fc800078e40ff */
[C---:B------:R-:W-:Y:S01]  /*00d0*/  ISETP.GE.AND P0, PT, R3.reuse, 0xe00, PT ;  /* 0x00000e000300780c */ /* 0x040fe20003f06270 */
[----:B------:R-:W-:-:S05]  /*00e0*/  IMAD.HI R0, R3, -0x6db6db6d, R2 ;  /* 0x9249249303007827 */ /* 0x000fca00078e0202 */
[----:B------:R-:W-:-:S04]  /*00f0*/  SHF.R.U32.HI R5, RZ, 0x1f, R0 ;  /* 0x0000001fff057819 */ /* 0x000fc80000011600 */
[----:B------:R-:W-:-:S05]  /*0100*/  LEA.HI.SX32 R5, R0, R5, 0x19 ;  /* 0x0000000500057211 */ /* 0x000fca00078fcaff */
[----:B------:R-:W-:Y:S01]  /*0110*/  IMAD R13, R5, -0xe0, R3 ;  /* 0xffffff20050d7824 */ /* 0x000fe200078e0203 */
[----:B------:R-:W-:-:S03]  /*0120*/  CS2R R4, SRZ ;  /* 0x0000000000047805 */ /* 0x000fc6000001ff00 */
[----:B--2---:R-:W-:-:S05]  /*0130*/  IMAD.WIDE R10, R13, 0x4, R10 ;  /* 0x000000040d0a7825 */ /* 0x004fca00078e020a */
[----:B------:R2:W3:Y:S01]  /*0140*/  @!P0 LDG.E.EL.64 R4, desc[UR4][R10.64] ;  /* 0x000000040a048981 */ /* 0x0004e2000c2e1b00 */
[----:B------:R-:W-:Y:S02]  /*0150*/  CS2R R6, SRZ ;  /* 0x0000000000067805 */ /* 0x000fe4000001ff00 */
[----:B------:R-:W-:Y:S01]  /*0160*/  CS2R R8, SRZ ;  /* 0x0000000000087805 */ /* 0x000fe2000001ff00 */
[----:B----4-:R-:W-:-:S04]  /*0170*/  IMAD.WIDE R14, R3, 0x4, R14 ;  /* 0x00000004030e7825 */ /* 0x010fc800078e020e */
[C---:B-----5:R-:W-:Y:S01]  /*0180*/  IMAD.WIDE R16, R13.reuse, 0x4, R16 ;  /* 0x000000040d107825 */ /* 0x060fe200078e0210 */
[----:B------:R-:W4:Y:S01]  /*0190*/  @!P0 LDG.E.64 R6, desc[UR4][R14.64] ;  /* 0x000000040e068981 */ /* 0x000f22000c1e1b00 */
[----:B--2---:R-:W-:Y:S02]  /*01a0*/  CS2R R10, SRZ ;  /* 0x00000000000a7805 */ /* 0x004fe4000001ff00 */
[C---:B0-----:R-:W-:Y:S01]  /*01b0*/  IMAD.WIDE R18, R13.reuse, 0x4, R18 ;  /* 0x000000040d127825 */ /* 0x041fe200078e0212 */
[----:B------:R0:W4:Y:S03]  /*01c0*/  @!P0 LDG.E.EL.64 R8, desc[UR4][R16.64] ;  /* 0x0000000410088981 */ /* 0x000126000c2e1b00 */
[----:B-1----:R-:W-:Y:S01]  /*01d0*/  IMAD.WIDE R20, R13, 0x4, R20 ;  /* 0x000000040d147825 */ /* 0x002fe200078e0214 */
[----:B------:R-:W-:-:S04]  /*01e0*/  CS2R R12, SRZ ;  /* 0x00000000000c7805 */ /* 0x000fc8000001ff00 */
[----:B------:R-:W2:Y:S04]  /*01f0*/  @!P0 LDG.E.EL.64 R10, desc[UR4][R20.64] ;  /* 0x00000004140a8981 */ /* 0x000ea8000c2e1b00 */
[----:B------:R-:W2:Y:S01]  /*0200*/  @!P0 LDG.E.EL.64 R12, desc[UR4][R18.64] ;  /* 0x00000004120c8981 */ /* 0x000ea2000c2e1b00 */
[----:B0-----:R-:W-:Y:S01]  /*0210*/  MOV R17, 0x3e800000 ;  /* 0x3e80000000117802 */ /* 0x001fe20000000f00 */
[----:B---3--:R-:W-:Y:S01]  /*0220*/  FADD R4, R4, 0.0010000000474974513054 ;  /* 0x3a83126f04047421 */ /* 0x008fe20000000000 */
[----:B------:R-:W-:-:S03]  /*0230*/  FADD R5, R5, 0.0010000000474974513054 ;  /* 0x3a83126f05057421 */ /* 0x000fc60000000000 */
[----:B------:R-:W0:Y:S08]  /*0240*/  MUFU.SQRT R0, R4 ;  /* 0x0000000400007308 */ /* 0x000e300000002000 */
[----:B------:R1:W3:Y:S01]  /*0250*/  MUFU.SQRT R2, R5 ;  /* 0x0000000500027308 */ /* 0x0002e20000002000 */
[C---:B0-----:R-:W-:Y:S02]  /*0260*/  FSETP.GT.AND P1, PT, R0.reuse, 8.50705917302346158658e+37, PT ;  /* 0x7e8000000000780b */ /* 0x041fe40003f24000 */
[----:B------:R-:W-:Y:S01]  /*0270*/  FSETP.GEU.AND P3, PT, R0, 1.175494350822287508e-38, PT ;  /* 0x008000000000780b */ /* 0x000fe20003f6e000 */
[----:B-1----:R-:W0:Y:S01]  /*0280*/  LDC.64 R4, c[0x0][0x238] ;  /* 0x00008e00ff047b82 */ /* 0x002e220000000a00 */
[----:B---3--:R-:W-:-:S02]  /*0290*/  FSETP.GT.AND P2, PT, R2, 8.50705917302346158658e+37, PT ;  /* 0x7e8000000200780b */ /* 0x008fc40003f44000 */
[----:B------:R-:W-:-:S07]  /*02a0*/  FSETP.GEU.AND P4, PT, R2, 1.175494350822287508e-38, PT ;  /* 0x008000000200780b */ /* 0x000fce0003f8e000 */
[----:B------:R-:W-:-:S04]  /*02b0*/  @P1 FMUL R0, R0, 0.25 ;  /* 0x3e80000000001820 */ /* 0x000fc80000400000 */
[----:B------:R-:W-:Y:S01]  /*02c0*/  @!P3 FMUL R0, R0, 16777216 ;  /* 0x4b8000000000b820 */ /* 0x000fe20000400000 */
[----:B------:R-:W-:-:S04]  /*02d0*/  @P2 FMUL R2, R2, 0.25 ;  /* 0x3e80000002022820 */ /* 0x000fc80000400000 */
[----:B------:R-:W-:Y:S01]  /*02e0*/  @!P4 FMUL R2, R2, 16777216 ;  /* 0x4b8000000202c820 */ /* 0x000fe20000400000 */
[----:B------:R-:W1:Y:S01]  /*02f0*/  MUFU.RCP R0, R0 ;  /* 0x0000000000007308 */ /* 0x000e620000001000 */
[----:B------:R-:W-:-:S07]  /*0300*/  FSEL R15, R17, 1, P1 ;  /* 0x3f800000110f7808 */ /* 0x000fce0000800000 */
[----:B------:R-:W3:Y:S01]  /*0310*/  MUFU.RCP R2, R2 ;  /* 0x0000000200027308 */ /* 0x000ee20000001000 */
[----:B------:R-:W-:Y:S01]  /*0320*/  FSEL R17, R17, 1, P2 ;  /* 0x3f80000011117808 */ /* 0x000fe20001000000 */
[----:B------:R-:W-:-:S04]  /*0330*/  @!P3 FMUL R15, R15, 16777216 ;  /* 0x4b8000000f0fb820 */ /* 0x000fc80000400000 */
[----:B------:R-:W-:Y:S01]  /*0340*/  @!P4 FMUL R17, R17, 16777216 ;  /* 0x4b8000001111c820 */ /* 0x000fe20000400000 */
[----:B-1----:R-:W-:Y:S01]  /*0350*/  FMUL R15, R0, R15 ;  /* 0x0000000f000f7220 */ /* 0x002fe20000400000 */
[----:B----4-:R-:W-:Y:S01]  /*0360*/  FADD R7, -R9, R7 ;  /* 0x0000000709077221 */ /* 0x010fe20000000100 */
[----:B------:R-:W-:Y:S01]  /*0370*/  FADD R6, -R8, R6 ;  /* 0x0000000608067221 */ /* 0x000fe20000000100 */
[----:B---3--:R-:W-:-:S03]  /*0380*/  FMUL R0, R2, R17 ;  /* 0x0000001102007220 */ /* 0x008fc60000400000 */
[----:B------:R-:W-:Y:S01]  /*0390*/  FMUL R15, R6, R15 ;  /* 0x0000000f060f7220 */ /* 0x000fe20000400000 */
[----:B------:R-:W-:-:S03]  /*03a0*/  FMUL R0, R7, R0 ;  /* 0x0000000007007220 */ /* 0x000fc60000400000 */
[----:B--2---:R-:W-:Y:S01]  /*03b0*/  FFMA R10, R15, R12, R10 ;  /* 0x0000000c0f0a7223 */ /* 0x004fe2000000000a */
[----:B------:R-:W-:-:S04]  /*03c0*/  FFMA R0, R0, R13, R11 ;  /* 0x0000000d00007223 */ /* 0x000fc8000000000b */
[----:B------:R-:W-:Y:S02]  /*03d0*/  FSETP.GEU.AND P1, PT, R10, RZ, PT ;  /* 0x000000ff0a00720b */ /* 0x000fe40003f2e000 */
[----:B------:R-:W-:Y:S01]  /*03e0*/  FSETP.GEU.AND P2, PT, R0, RZ, PT ;  /* 0x000000ff0000720b */ /* 0x000fe20003f4e000 */
[----:B0-----:R-:W-:Y:S01]  /*03f0*/  IMAD.WIDE R4, R3, 0x4, R4 ;  /* 0x0000000403047825 */ /* 0x001fe200078e0204 */
[----:B------:R-:W-:Y:S02]  /*0400*/  FSEL R10, R10, RZ, P1 ;  /* 0x000000ff0a0a7208 */ /* 0x000fe40000800000 */
[----:B------:R-:W-:Y:S01]  /*0410*/  FSEL R11, R0, RZ, P2 ;  /* 0x000000ff000b7208 */ /* 0x000fe20001000000 */
[----:B------:R-:W-:Y:S08]  /*0420*/  @P0 EXIT ;  /* 0x000000000000094d */ /* 0x000ff00003800000 */
[----:B------:R-:W-:Y:S01]  /*0430*/  STG.E.64 desc[UR4][R4.64], R10 ;  /* 0x0000000a04007986 */ /* 0x000fe2000c101b04 */
[----:B------:R-:W-:Y:S05]  /*0440*/  EXIT ;  /* 0x000000000000794d */ /* 0x000fea0003800000 */
.L_x_0:
[----:B------:R-:W-:-:S00]  /*0450*/  BRA `(.L_x_0) ;  /* 0xfffffffc00fc7947 */ /* 0x000fc0000383ffff */
[----:B------:R-:W-:-:S00]  /*0460*/  NOP ;  /* 0x0000000000007918 */ /* 0x000fc00000000000 */
        /* <DEDUP_REMOVED lines=9> */
.L_x_1:


//--------------------- .nv.global.init           --------------------------
	.section	.nv.global.init,"aw",@progbits
.nv.global.init:
	.type		_$_str,@object
	.size		_$_str,(_$_str_$_2 - _$_str)
_$_str:
        /*0000*/ 	.byte	0x5f, 0x5f, 0x43, 0x55, 0x44, 0x41, 0x5f, 0x46, 0x54, 0x5a, 0x00
	.type		_$_str_$_2,@object
	.size		_$_str_$_2,(.L_1 - _$_str_$_2)
_$_str_$_2:
        /*000b*/ 	.byte	0x5f, 0x5f, 0x43, 0x55, 0x44, 0x41, 0x5f, 0x50, 0x52, 0x45, 0x43, 0x5f, 0x53, 0x51, 0x52, 0x54
        /*001b*/ 	.byte	0x00
.L_1:


//--------------------- .nv.constant0.triton_poi_fused__native_batch_norm_legit_no_training_relu_50 --------------------------
	.section	.nv.constant0.triton_poi_fused__native_batch_norm_legit_no_training_relu_50,"a",@progbits
	.sectionflags	@""
	.align	4
.nv.constant0.triton_poi_fused__native_batch_norm_legit_no_training_relu_50:
	.zero		580
